//
// Generated by NVIDIA NVVM Compiler
//
// Compiler Build ID: CL-36424714
// Cuda compilation tools, release 13.0, V13.0.88
// Based on NVVM 20.0.0
//

.version 9.0
.target sm_100
.address_size 64

	// .globl	_Z14sumArraysOnGPUPfS_S_ib
.extern .func  (.param .b32 func_retval0) vprintf
(
	.param .b64 vprintf_param_0,
	.param .b64 vprintf_param_1
)
;
.global .align 1 .b8 $str[86] = {116, 104, 114, 101, 97, 100, 73, 100, 120, 58, 32, 40, 37, 100, 32, 37, 100, 32, 37, 100, 41, 32, 98, 108, 111, 99, 107, 73, 100, 120, 58, 32, 40, 37, 100, 32, 37, 100, 32, 37, 100, 41, 32, 32, 98, 108, 111, 99, 107, 68, 105, 109, 58, 32, 40, 37, 100, 32, 37, 100, 32, 37, 100, 41, 32, 103, 114, 105, 100, 68, 105, 109, 58, 32, 40, 37, 100, 32, 37, 100, 32, 37, 100, 41, 10};

.visible .entry _Z14sumArraysOnGPUPfS_S_ib(
	.param .u64 .ptr .align 1 _Z14sumArraysOnGPUPfS_S_ib_param_0,
	.param .u64 .ptr .align 1 _Z14sumArraysOnGPUPfS_S_ib_param_1,
	.param .u64 .ptr .align 1 _Z14sumArraysOnGPUPfS_S_ib_param_2,
	.param .u32 _Z14sumArraysOnGPUPfS_S_ib_param_3,
	.param .u8 _Z14sumArraysOnGPUPfS_S_ib_param_4
)
{
	.local .align 16 .b8 	__local_depot0[48];
	.reg .b64 	%SP;
	.reg .b64 	%SPL;
	.reg .pred 	%p<3>;
	.reg .b16 	%rs<2>;
	.reg .b32 	%r<20>;
	.reg .b32 	%f<4>;
	.reg .b64 	%rd<15>;

	mov.u64 	%SPL, __local_depot0;
	cvta.local.u64 	%SP, %SPL;
	ld.param.u64 	%rd1, [_Z14sumArraysOnGPUPfS_S_ib_param_0];
	ld.param.u64 	%rd2, [_Z14sumArraysOnGPUPfS_S_ib_param_1];
	ld.param.u64 	%rd3, [_Z14sumArraysOnGPUPfS_S_ib_param_2];
	ld.param.u32 	%r2, [_Z14sumArraysOnGPUPfS_S_ib_param_3];
	ld.param.s8 	%rs1, [_Z14sumArraysOnGPUPfS_S_ib_param_4];
	setp.eq.s16 	%p1, %rs1, 0;
	@%p1 bra 	$L__BB0_2;
	add.u64 	%rd4, %SP, 0;
	add.u64 	%rd5, %SPL, 0;
	mov.u32 	%r3, %tid.x;
	mov.u32 	%r4, %tid.y;
	mov.u32 	%r5, %tid.z;
	mov.u32 	%r6, %ctaid.x;
	mov.u32 	%r7, %ctaid.y;
	mov.u32 	%r8, %ctaid.z;
	mov.u32 	%r9, %ntid.x;
	mov.u32 	%r10, %ntid.y;
	mov.u32 	%r11, %ntid.z;
	mov.u32 	%r12, %nctaid.x;
	mov.u32 	%r13, %nctaid.y;
	mov.u32 	%r14, %nctaid.z;
	st.local.v4.u32 	[%rd5], {%r3, %r4, %r5, %r6};
	st.local.v4.u32 	[%rd5+16], {%r7, %r8, %r9, %r10};
	st.local.v4.u32 	[%rd5+32], {%r11, %r12, %r13, %r14};
	mov.u64 	%rd6, $str;
	cvta.global.u64 	%rd7, %rd6;
	{ // callseq 0, 0
	.param .b64 param0;
	st.param.b64 	[param0], %rd7;
	.param .b64 param1;
	st.param.b64 	[param1], %rd4;
	.param .b32 retval0;
	call.uni (retval0), 
	vprintf, 
	(
	param0, 
	param1
	);
	ld.param.b32 	%r15, [retval0];
	} // callseq 0
$L__BB0_2:
	mov.u32 	%r17, %ctaid.x;
	mov.u32 	%r18, %ntid.x;
	mov.u32 	%r19, %tid.x;
	mad.lo.s32 	%r1, %r17, %r18, %r19;
	setp.ge.s32 	%p2, %r1, %r2;
	@%p2 bra 	$L__BB0_4;
	cvta.to.global.u64 	%rd8, %rd1;
	mul.wide.s32 	%rd9, %r1, 4;
	add.s64 	%rd10, %rd8, %rd9;
	ld.global.f32 	%f1, [%rd10];
	cvta.to.global.u64 	%rd11, %rd2;
	add.s64 	%rd12, %rd11, %rd9;
	ld.global.f32 	%f2, [%rd12];
	add.f32 	%f3, %f1, %f2;
	cvta.to.global.u64 	%rd13, %rd3;
	add.s64 	%rd14, %rd13, %rd9;
	st.global.f32 	[%rd14], %f3;
$L__BB0_4:
	ret;

}


// ===== COMPILED SASS (sm_100) =====

	.target	sm_100

	.elftype	@"ET_EXEC"


//--------------------- .note.nv.tkinfo           --------------------------
	.section	.note.nv.tkinfo,"",@"SHT_NOTE"
	.sectionflags	@"SHF_NOTE_NV_TKINFO"
	.tkinfo
        /*0018*/ 	.word	0x00000002
        /*0030*/ 	.string	""
        /*0030*/ 	.string	"ptxas"
        /*0030*/ 	.string	"Cuda compilation tools, release 13.0, V13.0.88"
        /*0030*/ 	.string	"Build cuda_13.0.r13.0/compiler.36424714_0"
        /*0030*/ 	.string	"-arch sm_100 -m 64 "



//--------------------- .note.nv.cuinfo           --------------------------
	.section	.note.nv.cuinfo,"",@"SHT_NOTE"
	.sectionflags	@"SHF_NOTE_NV_CUINFO"
        /*0018*/ 	.short	0x0002
        /*001a*/ 	.short	0x0064
        /*001c*/ 	.short	0x0082
	.zero		2


//--------------------- .nv.info                  --------------------------
	.section	.nv.info,"",@"SHT_CUDA_INFO"
	.align	4


	//----- nvinfo : EIATTR_REGCOUNT
	.align		4
        /*0000*/ 	.byte	0x04, 0x2f
        /*0002*/ 	.short	(.L_2 - .L_1)
	.align		4
.L_1:
        /*0004*/ 	.word	index@(_Z14sumArraysOnGPUPfS_S_ib)
        /*0008*/ 	.word	0x00000018


	//----- nvinfo : EIATTR_FRAME_SIZE
	.align		4
.L_2:
        /*000c*/ 	.byte	0x04, 0x11
        /*000e*/ 	.short	(.L_4 - .L_3)
	.align		4
.L_3:
        /*0010*/ 	.word	index@(_Z14sumArraysOnGPUPfS_S_ib)
        /*0014*/ 	.word	0x00000030


	//----- nvinfo : EIATTR_MIN_STACK_SIZE
	.align		4
.L_4:
        /*0018*/ 	.byte	0x04, 0x12
        /*001a*/ 	.short	(.L_6 - .L_5)
	.align		4
.L_5:
        /*001c*/ 	.word	index@(_Z14sumArraysOnGPUPfS_S_ib)
        /*0020*/ 	.word	0x00000030
.L_6:


//--------------------- .nv.compat                --------------------------
	.section	.nv.compat,"",@"SHT_CUDA_COMPAT_INFO"
	.align	4
        /*0000*/ 	.byte	0x02, 0x09, 0x00, 0x00, 0x02, 0x02, 0x01, 0x00, 0x02, 0x05, 0x05, 0x00, 0x03, 0x07, 0x01, 0x01
        /*0010*/ 	.byte	0x02, 0x03, 0x00, 0x00, 0x02, 0x06, 0x01, 0x00, 0x04, 0x0b, 0x08, 0x00, 0x09, 0x00, 0x00, 0x00
        /*0020*/ 	.byte	0x00, 0x00, 0x00, 0x00


//--------------------- .nv.info._Z14sumArraysOnGPUPfS_S_ib --------------------------
	.section	.nv.info._Z14sumArraysOnGPUPfS_S_ib,"",@"SHT_CUDA_INFO"
	.sectionflags	@""
	.align	4


	//----- nvinfo : EIATTR_CUDA_API_VERSION
	.align		4
        /*0000*/ 	.byte	0x04, 0x37
        /*0002*/ 	.short	(.L_8 - .L_7)
.L_7:
        /*0004*/ 	.word	0x00000082


	//----- nvinfo : EIATTR_KPARAM_INFO
	.align		4
.L_8:
        /*0008*/ 	.byte	0x04, 0x17
        /*000a*/ 	.short	(.L_10 - .L_9)
.L_9:
        /*000c*/ 	.word	0x00000000
        /*0010*/ 	.short	0x0004
        /*0012*/ 	.short	0x001c
        /*0014*/ 	.byte	0x00, 0xf0, 0x05, 0x00


	//----- nvinfo : EIATTR_KPARAM_INFO
	.align		4
.L_10:
        /*0018*/ 	.byte	0x04, 0x17
        /*001a*/ 	.short	(.L_12 - .L_11)
.L_11:
        /*001c*/ 	.word	0x00000000
        /*0020*/ 	.short	0x0003
        /*0022*/ 	.short	0x0018
        /*0024*/ 	.byte	0x00, 0xf0, 0x11, 0x00


	//----- nvinfo : EIATTR_KPARAM_INFO
	.align		4
.L_12:
        /*0028*/ 	.byte	0x04, 0x17
        /*002a*/ 	.short	(.L_14 - .L_13)
.L_13:
        /*002c*/ 	.word	0x00000000
        /*0030*/ 	.short	0x0002
        /*0032*/ 	.short	0x0010
        /*0034*/ 	.byte	0x00, 0xf5, 0x21, 0x00


	//----- nvinfo : EIATTR_KPARAM_INFO
	.align		4
.L_14:
        /*0038*/ 	.byte	0x04, 0x17
        /*003a*/ 	.short	(.L_16 - .L_15)
.L_15:
        /*003c*/ 	.word	0x00000000
        /*0040*/ 	.short	0x0001
        /*0042*/ 	.short	0x0008
        /*0044*/ 	.byte	0x00, 0xf5, 0x21, 0x00


	//----- nvinfo : EIATTR_KPARAM_INFO
	.align		4
.L_16:
        /*0048*/ 	.byte	0x04, 0x17
        /*004a*/ 	.short	(.L_18 - .L_17)
.L_17:
        /*004c*/ 	.word	0x00000000
        /*0050*/ 	.short	0x0000
        /*0052*/ 	.short	0x0000
        /*0054*/ 	.byte	0x00, 0xf5, 0x21, 0x00


	//----- nvinfo : EIATTR_SPARSE_MMA_MASK
	.align		4
.L_18:
        /*0058*/ 	.byte	0x03, 0x50
        /*005a*/ 	.short	0x0000


	//----- nvinfo : EIATTR_MAXREG_COUNT
	.align		4
        /*005c*/ 	.byte	0x03, 0x1b
        /*005e*/ 	.short	0x00ff


	//----- nvinfo : EIATTR_EXTERNS
	.align		4
        /*0060*/ 	.byte	0x04, 0x0f
        /*0062*/ 	.short	(.L_20 - .L_19)


	//   ....[0]....
	.align		4
.L_19:
        /*0064*/ 	.word	index@(vprintf)


	//----- nvinfo : EIATTR_MERCURY_ISA_VERSION
	.align		4
.L_20:
        /*0068*/ 	.byte	0x03, 0x5f
        /*006a*/ 	.short	0x0101


	//----- nvinfo : EIATTR_VRC_CTA_INIT_COUNT
	.align		4
        /*006c*/ 	.byte	0x02, 0x4a
	.zero		1
	.zero		1


	//----- nvinfo : EIATTR_SYSCALL_OFFSETS
	.align		4
        /*0070*/ 	.byte	0x04, 0x46
        /*0072*/ 	.short	(.L_22 - .L_21)


	//   ....[0]....
.L_21:
        /*0074*/ 	.word	0x000001f0


	//----- nvinfo : EIATTR_EXIT_INSTR_OFFSETS
	.align		4
.L_22:
        /*0078*/ 	.byte	0x04, 0x1c
        /*007a*/ 	.short	(.L_24 - .L_23)


	//   ....[0]....
.L_23:
        /*007c*/ 	.word	0x00000260


	//   ....[1]....
        /*0080*/ 	.word	0x00000320


	//----- nvinfo : EIATTR_CRS_STACK_SIZE
	.align		4
.L_24:
        /*0084*/ 	.byte	0x04, 0x1e
        /*0086*/ 	.short	(.L_26 - .L_25)
.L_25:
        /*0088*/ 	.word	0x00000000


	//----- nvinfo : EIATTR_CBANK_PARAM_SIZE
	.align		4
.L_26:
        /*008c*/ 	.byte	0x03, 0x19
        /*008e*/ 	.short	0x001d


	//----- nvinfo : EIATTR_PARAM_CBANK
	.align		4
        /*0090*/ 	.byte	0x04, 0x0a
        /*0092*/ 	.short	(.L_28 - .L_27)
	.align		4
.L_27:
        /*0094*/ 	.word	index@(.nv.constant0._Z14sumArraysOnGPUPfS_S_ib)
        /*0098*/ 	.short	0x0380
        /*009a*/ 	.short	0x001d


	//----- nvinfo : EIATTR_SW_WAR
	.align		4
.L_28:
        /*009c*/ 	.byte	0x04, 0x36
        /*009e*/ 	.short	(.L_30 - .L_29)
.L_29:
        /*00a0*/ 	.word	0x00000008
.L_30:


//--------------------- .nv.callgraph             --------------------------
	.section	.nv.callgraph,"",@"SHT_CUDA_CALLGRAPH"
	.align	4
	.sectionentsize	8
	.align		4
        /*0000*/ 	.word	0x00000000
	.align		4
        /*0004*/ 	.word	0xffffffff
	.align		4
        /*0008*/ 	.word	index@(_Z14sumArraysOnGPUPfS_S_ib)
	.align		4
        /*000c*/ 	.word	index@(vprintf)
	.align		4
        /*0010*/ 	.word	0x00000000
	.align		4
        /*0014*/ 	.word	0xfffffffe
	.align		4
        /*0018*/ 	.word	0x00000000
	.align		4
        /*001c*/ 	.word	0xfffffffd
	.align		4
        /*0020*/ 	.word	0x00000000
	.align		4
        /*0024*/ 	.word	0xfffffffc


//--------------------- .nv.constant4             --------------------------
	.section	.nv.constant4,"a",@progbits
	.align	8
	.align		8
.nv.constant4:
        /*0000*/ 	.dword	vprintf
	.align		8
        /*0008*/ 	.dword	$str


//--------------------- .text._Z14sumArraysOnGPUPfS_S_ib --------------------------
	.section	.text._Z14sumArraysOnGPUPfS_S_ib,"ax",@progbits
	.align	128
        .global         _Z14sumArraysOnGPUPfS_S_ib
        .type           _Z14sumArraysOnGPUPfS_S_ib,@function
        .size           _Z14sumArraysOnGPUPfS_S_ib,(.L_x_2 - _Z14sumArraysOnGPUPfS_S_ib)
        .other          _Z14sumArraysOnGPUPfS_S_ib,@"STO_CUDA_ENTRY STV_DEFAULT"
_Z14sumArraysOnGPUPfS_S_ib:
.text._Z14sumArraysOnGPUPfS_S_ib:
[----:B------:R-:W0:Y:S01]  /*0000*/  LDC R1, c[0x0][0x37c] ;  /* 0x0000df00ff017b82 */ /* 0x000e220000000800 */
[----:B------:R-:W1:Y:S01]  /*0010*/  LDCU.U8 UR4, c[0x0][0x39c] ;  /* 0x00007380ff0477ac */ /* 0x000e620008000000 */
[----:B0-----:R-:W-:Y:S01]  /*0020*/  IADD3 R1, PT, PT, R1, -0x30, RZ ;  /* 0xffffffd001017810 */ /* 0x001fe20007ffe0ff */
[----:B------:R-:W0:Y:S01]  /*0030*/  LDCU UR5, c[0x0][0x2f8] ;  /* 0x00005f00ff0577ac */ /* 0x000e220008000800 */
[----:B------:R-:W2:Y:S01]  /*0040*/  LDCU UR6, c[0x0][0x2fc] ;  /* 0x00005f80ff0677ac */ /* 0x000ea20008000800 */
[----:B-1----:R-:W-:-:S04]  /*0050*/  UPRMT UR4, UR4, 0x8880, URZ ;  /* 0x0000888004047896 */ /* 0x002fc800080000ff */
[----:B------:R-:W-:Y:S01]  /*0060*/  UISETP.NE.AND UP0, UPT, UR4, URZ, UPT ;  /* 0x000000ff0400728c */ /* 0x000fe2000bf05270 */
[----:B0-----:R-:W-:-:S04]  /*0070*/  IADD3 R6, P0, PT, R1, UR5, RZ ;  /* 0x0000000501067c10 */ /* 0x001fc8000ff1e0ff */
[----:B--2---:R-:W-:-:S04]  /*0080*/  IADD3.X R7, PT, PT, RZ, UR6, RZ, P0, !PT ;  /* 0x00000006ff077c10 */ /* 0x004fc800087fe4ff */
[----:B------:R-:W-:Y:S05]  /*0090*/  BRA.U !UP0, `(.L_x_0) ;  /* 0x0000000108587547 */ /* 0x000fea000b800000 */
[----:B------:R-:W0:Y:S01]  /*00a0*/  S2R R8, SR_TID.X ;  /* 0x0000000000087919 */ /* 0x000e220000002100 */
[----:B------:R-:W1:Y:S01]  /*00b0*/  LDC R14, c[0x0][0x360] ;  /* 0x0000d800ff0e7b82 */ /* 0x000e620000000800 */
[----:B------:R-:W-:Y:S01]  /*00c0*/  MOV R0, 0x0 ;  /* 0x0000000000007802 */ /* 0x000fe20000000f00 */
[----:B------:R-:W2:Y:S01]  /*00d0*/  LDCU.64 UR4, c[0x4][0x8] ;  /* 0x01000100ff0477ac */ /* 0x000ea20008000a00 */
[----:B------:R-:W0:Y:S01]  /*00e0*/  S2R R9, SR_TID.Y ;  /* 0x0000000000097919 */ /* 0x000e220000002200 */
[----:B------:R-:W0:Y:S04]  /*00f0*/  S2R R10, SR_TID.Z ;  /* 0x00000000000a7919 */ /* 0x000e280000002300 */
[----:B------:R-:W1:Y:S01]  /*0100*/  LDC R15, c[0x0][0x364] ;  /* 0x0000d900ff0f7b82 */ /* 0x000e620000000800 */
[----:B------:R-:W0:Y:S01]  /*0110*/  S2R R11, SR_CTAID.X ;  /* 0x00000000000b7919 */ /* 0x000e220000002500 */
[----:B------:R-:W1:Y:S06]  /*0120*/  S2R R12, SR_CTAID.Y ;  /* 0x00000000000c7919 */ /* 0x000e6c0000002600 */
[----:B------:R-:W3:Y:S01]  /*0130*/  LDC R16, c[0x0][0x368] ;  /* 0x0000da00ff107b82 */ /* 0x000ee20000000800 */
[----:B------:R-:W1:Y:S01]  /*0140*/  S2R R13, SR_CTAID.Z ;  /* 0x00000000000d7919 */ /* 0x000e620000002700 */
[----:B--2---:R-:W-:-:S02]  /*0150*/  MOV R4, UR4 ;  /* 0x0000000400047c02 */ /* 0x004fc40008000f00 */
[----:B------:R-:W-:-:S04]  /*0160*/  MOV R5, UR5 ;  /* 0x0000000500057c02 */ /* 0x000fc80008000f00 */
[----:B------:R-:W3:Y:S08]  /*0170*/  LDC R17, c[0x0][0x370] ;  /* 0x0000dc00ff117b82 */ /* 0x000ef00000000800 */
[----:B------:R-:W3:Y:S08]  /*0180*/  LDC R18, c[0x0][0x374] ;  /* 0x0000dd00ff127b82 */ /* 0x000ef00000000800 */
[----:B------:R-:W3:Y:S01]  /*0190*/  LDC R19, c[0x0][0x378] ;  /* 0x0000de00ff137b82 */ /* 0x000ee20000000800 */
[----:B0-----:R0:W-:Y:S07]  /*01a0*/  STL.128 [R1], R8 ;  /* 0x0000000801007387 */ /* 0x0011ee0000100c00 */
[----:B------:R0:W2:Y:S01]  /*01b0*/  LDC.64 R2, c[0x4][R0] ;  /* 0x0100000000027b82 */ /* 0x0000a20000000a00 */
[----:B-1----:R0:W-:Y:S04]  /*01c0*/  STL.128 [R1+0x10], R12 ;  /* 0x0000100c01007387 */ /* 0x0021e80000100c00 */
[----:B---3--:R0:W-:Y:S02]  /*01d0*/  STL.128 [R1+0x20], R16 ;  /* 0x0000201001007387 */ /* 0x0081e40000100c00 */
[----:B------:R-:W-:-:S07]  /*01e0*/  LEPC R20, `(.L_x_0) ;  /* 0x000000001014794e */ /* 0x000fce0000000000 */
[----:B0-2---:R-:W-:Y:S05]  /*01f0*/  CALL.ABS.NOINC R2 ;  /* 0x0000000002007343 */ /* 0x005fea0003c00000 */
.L_x_0:
[----:B------:R-:W0:Y:S01]  /*0200*/  S2R R0, SR_TID.X ;  /* 0x0000000000007919 */ /* 0x000e220000002100 */
[----:B------:R-:W0:Y:S01]  /*0210*/  S2UR UR5, SR_CTAID.X ;  /* 0x00000000000579c3 */ /* 0x000e220000002500 */
[----:B------:R-:W1:Y:S07]  /*0220*/  LDCU UR4, c[0x0][0x398] ;  /* 0x00007300ff0477ac */ /* 0x000e6e0008000800 */
[----:B------:R-:W0:Y:S02]  /*0230*/  LDC R9, c[0x0][0x360] ;  /* 0x0000d800ff097b82 */ /* 0x000e240000000800 */
[----:B0-----:R-:W-:-:S05]  /*0240*/  IMAD R9, R9, UR5, R0 ;  /* 0x0000000509097c24 */ /* 0x001fca000f8e0200 */
[----:B-1----:R-:W-:-:S13]  /*0250*/  ISETP.GE.AND P0, PT, R9, UR4, PT ;  /* 0x0000000409007c0c */ /* 0x002fda000bf06270 */
[----:B------:R-:W-:Y:S05]  /*0260*/  @P0 EXIT ;  /* 0x000000000000094d */ /* 0x000fea0003800000 */
[----:B------:R-:W0:Y:S01]  /*0270*/  LDC.64 R2, c[0x0][0x380] ;  /* 0x0000e000ff027b82 */ /* 0x000e220000000a00 */
[----:B------:R-:W1:Y:S07]  /*0280*/  LDCU.64 UR4, c[0x0][0x358] ;  /* 0x00006b00ff0477ac */ /* 0x000e6e0008000a00 */
[----:B------:R-:W2:Y:S08]  /*0290*/  LDC.64 R4, c[0x0][0x388] ;  /* 0x0000e200ff047b82 */ /* 0x000eb00000000a00 */
[----:B------:R-:W3:Y:S01]  /*02a0*/  LDC.64 R6, c[0x0][0x390] ;  /* 0x0000e400ff067b82 */ /* 0x000ee20000000a00 */
[----:B0-----:R-:W-:-:S06]  /*02b0*/  IMAD.WIDE R2, R9, 0x4, R2 ;  /* 0x0000000409027825 */ /* 0x001fcc00078e0202 */
[----:B-1----:R-:W4:Y:S01]  /*02c0*/  LDG.E R2, desc[UR4][R2.64] ;  /* 0x0000000402027981 */ /* 0x002f22000c1e1900 */
[----:B--2---:R-:W-:-:S06]  /*02d0*/  IMAD.WIDE R4, R9, 0x4, R4 ;  /* 0x0000000409047825 */ /* 0x004fcc00078e0204 */
[----:B------:R-:W4:Y:S01]  /*02e0*/  LDG.E R5, desc[UR4][R4.64] ;  /* 0x0000000404057981 */ /* 0x000f22000c1e1900 */
[----:B---3--:R-:W-:-:S04]  /*02f0*/  IMAD.WIDE R6, R9, 0x4, R6 ;  /* 0x0000000409067825 */ /* 0x008fc800078e0206 */
[----:B----4-:R-:W-:-:S05]  /*0300*/  FADD R9, R2, R5 ;  /* 0x0000000502097221 */ /* 0x010fca0000000000 */
[----:B------:R-:W-:Y:S01]  /*0310*/  STG.E desc[UR4][R6.64], R9 ;  /* 0x0000000906007986 */ /* 0x000fe2000c101904 */
[----:B------:R-:W-:Y:S05]  /*0320*/  EXIT ;  /* 0x000000000000794d */ /* 0x000fea0003800000 */
.L_x_1:
[----:B------:R-:W-:-:S00]  /*0330*/  BRA `(.L_x_1) ;  /* 0xfffffffc00fc7947 */ /* 0x000fc0000383ffff */
[----:B------:R-:W-:-:S00]  /*0340*/  NOP ;  /* 0x0000000000007918 */ /* 0x000fc00000000000 */
        /* <DEDUP_REMOVED lines=11> */
.L_x_2:


//--------------------- .nv.global.init           --------------------------
	.section	.nv.global.init,"aw",@progbits
.nv.global.init:
	.type		$str,@object
	.size		$str,(.L_0 - $str)
$str:
        /*0000*/ 	.byte	0x74, 0x68, 0x72, 0x65, 0x61, 0x64, 0x49, 0x64, 0x78, 0x3a, 0x20, 0x28, 0x25, 0x64, 0x20, 0x25
        /*0010*/ 	.byte	0x64, 0x20, 0x25, 0x64, 0x29, 0x20, 0x62, 0x6c, 0x6f, 0x63, 0x6b, 0x49, 0x64, 0x78, 0x3a, 0x20
        /*0020*/ 	.byte	0x28, 0x25, 0x64, 0x20, 0x25, 0x64, 0x20, 0x25, 0x64, 0x29, 0x20, 0x20, 0x62, 0x6c, 0x6f, 0x63
        /*0030*/ 	.byte	0x6b, 0x44, 0x69, 0x6d, 0x3a, 0x20, 0x28, 0x25, 0x64, 0x20, 0x25, 0x64, 0x20, 0x25, 0x64, 0x29
        /*0040*/ 	.byte	0x20, 0x67, 0x72, 0x69, 0x64, 0x44, 0x69, 0x6d, 0x3a, 0x20, 0x28, 0x25, 0x64, 0x20, 0x25, 0x64
        /*0050*/ 	.byte	0x20, 0x25, 0x64, 0x29, 0x0a, 0x00
.L_0:


//--------------------- .nv.shared.reserved.0     --------------------------
	.section	.nv.shared.reserved.0,"aw",@nobits
	.weak		__nv_reservedSMEM_offset_0_alias
	.size		__nv_reservedSMEM_offset_0_alias, 0, 64
	.other		__nv_reservedSMEM_offset_0_alias,@"STO_CUDA_RESERVED_SHARED STV_DEFAULT"
__nv_reservedSMEM_offset_0_alias:
	.zero		0
	.zero		64


//--------------------- .nv.constant0._Z14sumArraysOnGPUPfS_S_ib --------------------------
	.section	.nv.constant0._Z14sumArraysOnGPUPfS_S_ib,"a",@progbits
	.sectionflags	@""
	.align	4
.nv.constant0._Z14sumArraysOnGPUPfS_S_ib:
	.zero		925


//--------------------- SYMBOLS --------------------------

	.type		.nv.reservedSmem.offset0,@object
	.size		.nv.reservedSmem.offset0,0x4
	.type		vprintf,@function
